//
// Generated by NVIDIA NVVM Compiler
//
// Compiler Build ID: CL-36424714
// Cuda compilation tools, release 13.0, V13.0.88
// Based on NVVM 20.0.0
//

.version 9.0
.target sm_100
.address_size 64

	// .globl	Activate

.visible .entry Activate(
	.param .u64 .ptr .align 1 Activate_param_0,
	.param .u64 .ptr .align 1 Activate_param_1,
	.param .u32 Activate_param_2
)
{
	.reg .pred 	%p<4>;
	.reg .b32 	%r<9>;
	.reg .b32 	%f<12>;
	.reg .b64 	%rd<11>;

	ld.param.u64 	%rd3, [Activate_param_0];
	ld.param.u64 	%rd4, [Activate_param_1];
	ld.param.u32 	%r2, [Activate_param_2];
	cvta.to.global.u64 	%rd1, %rd4;
	cvta.to.global.u64 	%rd2, %rd3;
	mov.u32 	%r3, %ctaid.x;
	mov.u32 	%r4, %ctaid.y;
	mov.u32 	%r5, %ctaid.z;
	mov.u32 	%r6, %nctaid.x;
	mov.u32 	%r7, %nctaid.y;
	mad.lo.s32 	%r8, %r5, %r6, %r4;
	mad.lo.s32 	%r1, %r8, %r7, %r3;
	setp.eq.s32 	%p1, %r2, 1;
	@%p1 bra 	$L__BB0_3;
	setp.ne.s32 	%p2, %r2, 0;
	@%p2 bra 	$L__BB0_4;
	mul.wide.u32 	%rd8, %r1, 4;
	add.s64 	%rd9, %rd2, %rd8;
	ld.global.f32 	%f5, [%rd9];
	add.s64 	%rd10, %rd1, %rd8;
	ld.global.f32 	%f6, [%rd10];
	add.f32 	%f7, %f5, %f6;
	mul.f32 	%f8, %f7, 0fBFB8AA3B;
	ex2.approx.f32 	%f9, %f8;
	add.f32 	%f10, %f9, 0f3F800000;
	rcp.rn.f32 	%f11, %f10;
	st.global.f32 	[%rd9], %f11;
	bra.uni 	$L__BB0_4;
$L__BB0_3:
	mul.wide.u32 	%rd5, %r1, 4;
	add.s64 	%rd6, %rd2, %rd5;
	ld.global.f32 	%f1, [%rd6];
	add.s64 	%rd7, %rd1, %rd5;
	ld.global.f32 	%f2, [%rd7];
	add.f32 	%f3, %f1, %f2;
	setp.lt.f32 	%p3, %f3, 0f00000000;
	selp.f32 	%f4, 0f00000000, %f3, %p3;
	st.global.f32 	[%rd6], %f4;
$L__BB0_4:
	ret;

}
	// .globl	Forward
.visible .entry Forward(
	.param .u64 .ptr .align 1 Forward_param_0,
	.param .u64 .ptr .align 1 Forward_param_1,
	.param .u64 .ptr .align 1 Forward_param_2
)
{
	.reg .b32 	%r<19>;
	.reg .b32 	%f<5>;
	.reg .b64 	%rd<13>;

	ld.param.u64 	%rd1, [Forward_param_0];
	ld.param.u64 	%rd2, [Forward_param_1];
	ld.param.u64 	%rd3, [Forward_param_2];
	cvta.to.global.u64 	%rd4, %rd1;
	cvta.to.global.u64 	%rd5, %rd2;
	cvta.to.global.u64 	%rd6, %rd3;
	mov.u32 	%r1, %ctaid.x;
	mov.u32 	%r2, %ctaid.y;
	mov.u32 	%r3, %ctaid.z;
	mov.u32 	%r4, %nctaid.x;
	mov.u32 	%r5, %nctaid.y;
	mad.lo.s32 	%r6, %r3, %r4, %r2;
	mad.lo.s32 	%r7, %r6, %r5, %r1;
	mov.u32 	%r8, %tid.x;
	mov.u32 	%r9, %tid.y;
	mov.u32 	%r10, %tid.z;
	mov.u32 	%r11, %ntid.x;
	mov.u32 	%r12, %ntid.y;
	mad.lo.s32 	%r13, %r10, %r11, %r9;
	mad.lo.s32 	%r14, %r13, %r12, %r8;
	mul.lo.s32 	%r15, %r11, %r12;
	mov.u32 	%r16, %ntid.z;
	mul.lo.s32 	%r17, %r15, %r16;
	mad.lo.s32 	%r18, %r17, %r7, %r14;
	mul.wide.u32 	%rd7, %r14, 4;
	add.s64 	%rd8, %rd6, %rd7;
	ld.global.f32 	%f1, [%rd8];
	mul.wide.s32 	%rd9, %r18, 4;
	add.s64 	%rd10, %rd5, %rd9;
	ld.global.f32 	%f2, [%rd10];
	mul.f32 	%f3, %f1, %f2;
	mul.wide.u32 	%rd11, %r7, 4;
	add.s64 	%rd12, %rd4, %rd11;
	atom.global.add.f32 	%f4, [%rd12], %f3;
	ret;

}
	// .globl	Backprop
.visible .entry Backprop(
	.param .u64 .ptr .align 1 Backprop_param_0,
	.param .u64 .ptr .align 1 Backprop_param_1,
	.param .u64 .ptr .align 1 Backprop_param_2,
	.param .u64 .ptr .align 1 Backprop_param_3,
	.param .u64 .ptr .align 1 Backprop_param_4,
	.param .u64 .ptr .align 1 Backprop_param_5,
	.param .u64 .ptr .align 1 Backprop_param_6,
	.param .f32 Backprop_param_7,
	.param .f32 Backprop_param_8,
	.param .u32 Backprop_param_9
)
{
	.reg .pred 	%p<4>;
	.reg .b32 	%r<20>;
	.reg .b32 	%f<26>;
	.reg .b64 	%rd<24>;

	ld.param.u64 	%rd3, [Backprop_param_2];
	ld.param.u64 	%rd7, [Backprop_param_3];
	ld.param.u64 	%rd4, [Backprop_param_4];
	ld.param.u64 	%rd5, [Backprop_param_5];
	ld.param.u64 	%rd6, [Backprop_param_6];
	ld.param.f32 	%f5, [Backprop_param_7];
	ld.param.f32 	%f6, [Backprop_param_8];
	ld.param.u32 	%r3, [Backprop_param_9];
	cvta.to.global.u64 	%rd8, %rd7;
	mov.u32 	%r4, %ntid.x;
	mov.u32 	%r5, %ntid.y;
	mul.lo.s32 	%r6, %r4, %r5;
	mov.u32 	%r7, %ntid.z;
	mul.lo.s32 	%r1, %r6, %r7;
	mov.u32 	%r8, %tid.x;
	mov.u32 	%r9, %tid.y;
	mov.u32 	%r10, %tid.z;
	mad.lo.s32 	%r11, %r10, %r4, %r9;
	mad.lo.s32 	%r2, %r11, %r5, %r8;
	mul.wide.u32 	%rd9, %r2, 4;
	add.s64 	%rd1, %rd8, %rd9;
	ld.global.f32 	%f1, [%rd1];
	mov.f32 	%f25, 0f3F800000;
	setp.eq.s32 	%p1, %r3, 1;
	@%p1 bra 	$L__BB2_3;
	setp.ne.s32 	%p2, %r3, 0;
	@%p2 bra 	$L__BB2_4;
	mov.f32 	%f8, 0f3F800000;
	sub.f32 	%f9, %f8, %f1;
	mul.f32 	%f25, %f1, %f9;
	bra.uni 	$L__BB2_4;
$L__BB2_3:
	setp.lt.f32 	%p3, %f1, 0f00000000;
	selp.f32 	%f25, 0f00000000, 0fBF800000, %p3;
$L__BB2_4:
	ld.param.u64 	%rd23, [Backprop_param_1];
	mov.u32 	%r12, %nctaid.x;
	mov.u32 	%r13, %ctaid.z;
	mov.u32 	%r14, %ctaid.y;
	mad.lo.s32 	%r15, %r13, %r12, %r14;
	mov.u32 	%r16, %nctaid.y;
	mov.u32 	%r17, %ctaid.x;
	mad.lo.s32 	%r18, %r15, %r16, %r17;
	neg.f32 	%f10, %f5;
	cvta.to.global.u64 	%rd10, %rd4;
	cvta.to.global.u64 	%rd11, %rd3;
	cvta.to.global.u64 	%rd12, %rd6;
	cvta.to.global.u64 	%rd13, %rd23;
	cvta.to.global.u64 	%rd14, %rd5;
	mul.f32 	%f11, %f25, %f10;
	mul.wide.u32 	%rd15, %r18, 4;
	add.s64 	%rd16, %rd10, %rd15;
	ld.global.f32 	%f12, [%rd16];
	mul.f32 	%f13, %f11, %f12;
	add.s64 	%rd17, %rd11, %rd15;
	ld.global.f32 	%f14, [%rd17];
	add.f32 	%f15, %f14, %f13;
	st.global.f32 	[%rd17], %f15;
	mad.lo.s32 	%r19, %r1, %r18, %r2;
	mul.wide.u32 	%rd18, %r19, 4;
	add.s64 	%rd19, %rd12, %rd18;
	ld.global.f32 	%f16, [%rd19];
	mul.f32 	%f17, %f6, %f16;
	ld.global.f32 	%f18, [%rd1];
	mul.f32 	%f19, %f13, %f18;
	sub.f32 	%f20, %f17, %f19;
	st.global.f32 	[%rd19], %f20;
	add.s64 	%rd20, %rd13, %rd18;
	ld.global.f32 	%f21, [%rd20];
	add.f32 	%f22, %f21, %f20;
	st.global.f32 	[%rd20], %f22;
	mul.f32 	%f23, %f13, %f22;
	add.s64 	%rd22, %rd14, %rd9;
	atom.global.add.f32 	%f24, [%rd22], %f23;
	ret;

}
	// .globl	Clear
.visible .entry Clear(
	.param .u64 .ptr .align 1 Clear_param_0,
	.param .u64 .ptr .align 1 Clear_param_1
)
{
	.reg .b32 	%r<9>;
	.reg .b64 	%rd<8>;

	ld.param.u64 	%rd1, [Clear_param_0];
	ld.param.u64 	%rd2, [Clear_param_1];
	cvta.to.global.u64 	%rd3, %rd2;
	cvta.to.global.u64 	%rd4, %rd1;
	mov.u32 	%r1, %ctaid.x;
	mov.u32 	%r2, %ctaid.y;
	mov.u32 	%r3, %ctaid.z;
	mov.u32 	%r4, %nctaid.x;
	mov.u32 	%r5, %nctaid.y;
	mad.lo.s32 	%r6, %r3, %r4, %r2;
	mad.lo.s32 	%r7, %r6, %r5, %r1;
	mul.wide.u32 	%rd5, %r7, 4;
	add.s64 	%rd6, %rd4, %rd5;
	mov.b32 	%r8, 0;
	st.global.u32 	[%rd6], %r8;
	add.s64 	%rd7, %rd3, %rd5;
	st.global.u32 	[%rd7], %r8;
	ret;

}


// ===== COMPILED SASS (sm_100) =====

	.target	sm_100

	.elftype	@"ET_EXEC"


//--------------------- .note.nv.tkinfo           --------------------------
	.section	.note.nv.tkinfo,"",@"SHT_NOTE"
	.sectionflags	@"SHF_NOTE_NV_TKINFO"
	.tkinfo
        /*0018*/ 	.word	0x00000002
        /*0030*/ 	.string	""
        /*0030*/ 	.string	"ptxas"
        /*0030*/ 	.string	"Cuda compilation tools, release 13.0, V13.0.88"
        /*0030*/ 	.string	"Build cuda_13.0.r13.0/compiler.36424714_0"
        /*0030*/ 	.string	"-arch sm_100 -m 64 "



//--------------------- .note.nv.cuinfo           --------------------------
	.section	.note.nv.cuinfo,"",@"SHT_NOTE"
	.sectionflags	@"SHF_NOTE_NV_CUINFO"
        /*0018*/ 	.short	0x0002
        /*001a*/ 	.short	0x0064
        /*001c*/ 	.short	0x0082
	.zero		2


//--------------------- .nv.info                  --------------------------
	.section	.nv.info,"",@"SHT_CUDA_INFO"
	.align	4


	//----- nvinfo : EIATTR_REGCOUNT
	.align		4
        /*0000*/ 	.byte	0x04, 0x2f
        /*0002*/ 	.short	(.L_1 - .L_0)
	.align		4
.L_0:
        /*0004*/ 	.word	index@(Activate)
        /*0008*/ 	.word	0x0000000f


	//----- nvinfo : EIATTR_FRAME_SIZE
	.align		4
.L_1:
        /*000c*/ 	.byte	0x04, 0x11
        /*000e*/ 	.short	(.L_3 - .L_2)
	.align		4
.L_2:
        /*0010*/ 	.word	index@($__internal_0_$__cuda_sm20_rcp_rn_f32_slowpath)
        /*0014*/ 	.word	0x00000000


	//----- nvinfo : EIATTR_FRAME_SIZE
	.align		4
.L_3:
        /*0018*/ 	.byte	0x04, 0x11
        /*001a*/ 	.short	(.L_5 - .L_4)
	.align		4
.L_4:
        /*001c*/ 	.word	index@(Activate)
        /*0020*/ 	.word	0x00000000


	//----- nvinfo : EIATTR_REGCOUNT
	.align		4
.L_5:
        /*0024*/ 	.byte	0x04, 0x2f
        /*0026*/ 	.short	(.L_7 - .L_6)
	.align		4
.L_6:
        /*0028*/ 	.word	index@(Forward)
        /*002c*/ 	.word	0x00000010


	//----- nvinfo : EIATTR_FRAME_SIZE
	.align		4
.L_7:
        /*0030*/ 	.byte	0x04, 0x11
        /*0032*/ 	.short	(.L_9 - .L_8)
	.align		4
.L_8:
        /*0034*/ 	.word	index@(Forward)
        /*0038*/ 	.word	0x00000000


	//----- nvinfo : EIATTR_REGCOUNT
	.align		4
.L_9:
        /*003c*/ 	.byte	0x04, 0x2f
        /*003e*/ 	.short	(.L_11 - .L_10)
	.align		4
.L_10:
        /*0040*/ 	.word	index@(Backprop)
        /*0044*/ 	.word	0x00000014


	//----- nvinfo : EIATTR_FRAME_SIZE
	.align		4
.L_11:
        /*0048*/ 	.byte	0x04, 0x11
        /*004a*/ 	.short	(.L_13 - .L_12)
	.align		4
.L_12:
        /*004c*/ 	.word	index@(Backprop)
        /*0050*/ 	.word	0x00000000


	//----- nvinfo : EIATTR_REGCOUNT
	.align		4
.L_13:
        /*0054*/ 	.byte	0x04, 0x2f
        /*0056*/ 	.short	(.L_15 - .L_14)
	.align		4
.L_14:
        /*0058*/ 	.word	index@(Clear)
        /*005c*/ 	.word	0x0000000c


	//----- nvinfo : EIATTR_FRAME_SIZE
	.align		4
.L_15:
        /*0060*/ 	.byte	0x04, 0x11
        /*0062*/ 	.short	(.L_17 - .L_16)
	.align		4
.L_16:
        /*0064*/ 	.word	index@(Clear)
        /*0068*/ 	.word	0x00000000


	//----- nvinfo : EIATTR_MIN_STACK_SIZE
	.align		4
.L_17:
        /*006c*/ 	.byte	0x04, 0x12
        /*006e*/ 	.short	(.L_19 - .L_18)
	.align		4
.L_18:
        /*0070*/ 	.word	index@(Clear)
        /*0074*/ 	.word	0x00000000


	//----- nvinfo : EIATTR_MIN_STACK_SIZE
	.align		4
.L_19:
        /*0078*/ 	.byte	0x04, 0x12
        /*007a*/ 	.short	(.L_21 - .L_20)
	.align		4
.L_20:
        /*007c*/ 	.word	index@(Backprop)
        /*0080*/ 	.word	0x00000000


	//----- nvinfo : EIATTR_MIN_STACK_SIZE
	.align		4
.L_21:
        /*0084*/ 	.byte	0x04, 0x12
        /*0086*/ 	.short	(.L_23 - .L_22)
	.align		4
.L_22:
        /*0088*/ 	.word	index@(Forward)
        /*008c*/ 	.word	0x00000000


	//----- nvinfo : EIATTR_MIN_STACK_SIZE
	.align		4
.L_23:
        /*0090*/ 	.byte	0x04, 0x12
        /*0092*/ 	.short	(.L_25 - .L_24)
	.align		4
.L_24:
        /*0094*/ 	.word	index@(Activate)
        /*0098*/ 	.word	0x00000000
.L_25:


//--------------------- .nv.compat                --------------------------
	.section	.nv.compat,"",@"SHT_CUDA_COMPAT_INFO"
	.align	4
        /*0000*/ 	.byte	0x02, 0x09, 0x00, 0x00, 0x02, 0x02, 0x01, 0x00, 0x02, 0x05, 0x05, 0x00, 0x03, 0x07, 0x01, 0x01
        /*0010*/ 	.byte	0x02, 0x03, 0x00, 0x00, 0x02, 0x06, 0x01, 0x00, 0x04, 0x0b, 0x08, 0x00, 0x01, 0x00, 0x00, 0x00
        /*0020*/ 	.byte	0x00, 0x00, 0x00, 0x00


//--------------------- .nv.info.Clear            --------------------------
	.section	.nv.info.Clear,"",@"SHT_CUDA_INFO"
	.sectionflags	@""
	.align	4


	//----- nvinfo : EIATTR_CUDA_API_VERSION
	.align		4
        /*0000*/ 	.byte	0x04, 0x37
        /*0002*/ 	.short	(.L_27 - .L_26)
.L_26:
        /*0004*/ 	.word	0x00000082


	//----- nvinfo : EIATTR_KPARAM_INFO
	.align		4
.L_27:
        /*0008*/ 	.byte	0x04, 0x17
        /*000a*/ 	.short	(.L_29 - .L_28)
.L_28:
        /*000c*/ 	.word	0x00000000
        /*0010*/ 	.short	0x0001
        /*0012*/ 	.short	0x0008
        /*0014*/ 	.byte	0x00, 0xf5, 0x21, 0x00


	//----- nvinfo : EIATTR_KPARAM_INFO
	.align		4
.L_29:
        /*0018*/ 	.byte	0x04, 0x17
        /*001a*/ 	.short	(.L_31 - .L_30)
.L_30:
        /*001c*/ 	.word	0x00000000
        /*0020*/ 	.short	0x0000
        /*0022*/ 	.short	0x0000
        /*0024*/ 	.byte	0x00, 0xf5, 0x21, 0x00


	//----- nvinfo : EIATTR_SPARSE_MMA_MASK
	.align		4
.L_31:
        /*0028*/ 	.byte	0x03, 0x50
        /*002a*/ 	.short	0x0000


	//----- nvinfo : EIATTR_MAXREG_COUNT
	.align		4
        /*002c*/ 	.byte	0x03, 0x1b
        /*002e*/ 	.short	0x00ff


	//----- nvinfo : EIATTR_MERCURY_ISA_VERSION
	.align		4
        /*0030*/ 	.byte	0x03, 0x5f
        /*0032*/ 	.short	0x0101


	//----- nvinfo : EIATTR_VRC_CTA_INIT_COUNT
	.align		4
        /*0034*/ 	.byte	0x02, 0x4a
	.zero		1
	.zero		1


	//----- nvinfo : EIATTR_EXIT_INSTR_OFFSETS
	.align		4
        /*0038*/ 	.byte	0x04, 0x1c
        /*003a*/ 	.short	(.L_33 - .L_32)


	//   ....[0]....
.L_32:
        /*003c*/ 	.word	0x000000f0


	//----- nvinfo : EIATTR_CBANK_PARAM_SIZE
	.align		4
.L_33:
        /*0040*/ 	.byte	0x03, 0x19
        /*0042*/ 	.short	0x0010


	//----- nvinfo : EIATTR_PARAM_CBANK
	.align		4
        /*0044*/ 	.byte	0x04, 0x0a
        /*0046*/ 	.short	(.L_35 - .L_34)
	.align		4
.L_34:
        /*0048*/ 	.word	index@(.nv.constant0.Clear)
        /*004c*/ 	.short	0x0380
        /*004e*/ 	.short	0x0010


	//----- nvinfo : EIATTR_SW_WAR
	.align		4
.L_35:
        /*0050*/ 	.byte	0x04, 0x36
        /*0052*/ 	.short	(.L_37 - .L_36)
.L_36:
        /*0054*/ 	.word	0x00000008
.L_37:


//--------------------- .nv.info.Backprop         --------------------------
	.section	.nv.info.Backprop,"",@"SHT_CUDA_INFO"
	.sectionflags	@""
	.align	4


	//----- nvinfo : EIATTR_CUDA_API_VERSION
	.align		4
        /*0000*/ 	.byte	0x04, 0x37
        /*0002*/ 	.short	(.L_39 - .L_38)
.L_38:
        /*0004*/ 	.word	0x00000082


	//----- nvinfo : EIATTR_KPARAM_INFO
	.align		4
.L_39:
        /*0008*/ 	.byte	0x04, 0x17
        /*000a*/ 	.short	(.L_41 - .L_40)
.L_40:
        /*000c*/ 	.word	0x00000000
        /*0010*/ 	.short	0x0009
        /*0012*/ 	.short	0x0040
        /*0014*/ 	.byte	0x00, 0xf0, 0x11, 0x00


	//----- nvinfo : EIATTR_KPARAM_INFO
	.align		4
.L_41:
        /*0018*/ 	.byte	0x04, 0x17
        /*001a*/ 	.short	(.L_43 - .L_42)
.L_42:
        /*001c*/ 	.word	0x00000000
        /*0020*/ 	.short	0x0008
        /*0022*/ 	.short	0x003c
        /*0024*/ 	.byte	0x00, 0xf0, 0x11, 0x00


	//----- nvinfo : EIATTR_KPARAM_INFO
	.align		4
.L_43:
        /*0028*/ 	.byte	0x04, 0x17
        /*002a*/ 	.short	(.L_45 - .L_44)
.L_44:
        /*002c*/ 	.word	0x00000000
        /*0030*/ 	.short	0x0007
        /*0032*/ 	.short	0x0038
        /*0034*/ 	.byte	0x00, 0xf0, 0x11, 0x00


	//----- nvinfo : EIATTR_KPARAM_INFO
	.align		4
.L_45:
        /*0038*/ 	.byte	0x04, 0x17
        /*003a*/ 	.short	(.L_47 - .L_46)
.L_46:
        /*003c*/ 	.word	0x00000000
        /*0040*/ 	.short	0x0006
        /*0042*/ 	.short	0x0030
        /*0044*/ 	.byte	0x00, 0xf5, 0x21, 0x00


	//----- nvinfo : EIATTR_KPARAM_INFO
	.align		4
.L_47:
        /*0048*/ 	.byte	0x04, 0x17
        /*004a*/ 	.short	(.L_49 - .L_48)
.L_48:
        /*004c*/ 	.word	0x00000000
        /*0050*/ 	.short	0x0005
        /*0052*/ 	.short	0x0028
        /*0054*/ 	.byte	0x00, 0xf5, 0x21, 0x00


	//----- nvinfo : EIATTR_KPARAM_INFO
	.align		4
.L_49:
        /*0058*/ 	.byte	0x04, 0x17
        /*005a*/ 	.short	(.L_51 - .L_50)
.L_50:
        /*005c*/ 	.word	0x00000000
        /*0060*/ 	.short	0x0004
        /*0062*/ 	.short	0x0020
        /*0064*/ 	.byte	0x00, 0xf5, 0x21, 0x00


	//----- nvinfo : EIATTR_KPARAM_INFO
	.align		4
.L_51:
        /*0068*/ 	.byte	0x04, 0x17
        /*006a*/ 	.short	(.L_53 - .L_52)
.L_52:
        /*006c*/ 	.word	0x00000000
        /*0070*/ 	.short	0x0003
        /*0072*/ 	.short	0x0018
        /*0074*/ 	.byte	0x00, 0xf5, 0x21, 0x00


	//----- nvinfo : EIATTR_KPARAM_INFO
	.align		4
.L_53:
        /*0078*/ 	.byte	0x04, 0x17
        /*007a*/ 	.short	(.L_55 - .L_54)
.L_54:
        /*007c*/ 	.word	0x00000000
        /*0080*/ 	.short	0x0002
        /*0082*/ 	.short	0x0010
        /*0084*/ 	.byte	0x00, 0xf5, 0x21, 0x00


	//----- nvinfo : EIATTR_KPARAM_INFO
	.align		4
.L_55:
        /*0088*/ 	.byte	0x04, 0x17
        /*008a*/ 	.short	(.L_57 - .L_56)
.L_56:
        /*008c*/ 	.word	0x00000000
        /*0090*/ 	.short	0x0001
        /*0092*/ 	.short	0x0008
        /*0094*/ 	.byte	0x00, 0xf5, 0x21, 0x00


	//----- nvinfo : EIATTR_KPARAM_INFO
	.align		4
.L_57:
        /*0098*/ 	.byte	0x04, 0x17
        /*009a*/ 	.short	(.L_59 - .L_58)
.L_58:
        /*009c*/ 	.word	0x00000000
        /*00a0*/ 	.short	0x0000
        /*00a2*/ 	.short	0x0000
        /*00a4*/ 	.byte	0x00, 0xf5, 0x21, 0x00


	//----- nvinfo : EIATTR_SPARSE_MMA_MASK
	.align		4
.L_59:
        /*00a8*/ 	.byte	0x03, 0x50
        /*00aa*/ 	.short	0x0000


	//----- nvinfo : EIATTR_MAXREG_COUNT
	.align		4
        /*00ac*/ 	.byte	0x03, 0x1b
        /*00ae*/ 	.short	0x00ff


	//----- nvinfo : EIATTR_MERCURY_ISA_VERSION
	.align		4
        /*00b0*/ 	.byte	0x03, 0x5f
        /*00b2*/ 	.short	0x0101


	//----- nvinfo : EIATTR_VRC_CTA_INIT_COUNT
	.align		4
        /*00b4*/ 	.byte	0x02, 0x4a
	.zero		1
	.zero		1


	//----- nvinfo : EIATTR_EXIT_INSTR_OFFSETS
	.align		4
        /*00b8*/ 	.byte	0x04, 0x1c
        /*00ba*/ 	.short	(.L_61 - .L_60)


	//   ....[0]....
.L_60:
        /*00bc*/ 	.word	0x000003e0


	//----- nvinfo : EIATTR_CBANK_PARAM_SIZE
	.align		4
.L_61:
        /*00c0*/ 	.byte	0x03, 0x19
        /*00c2*/ 	.short	0x0044


	//----- nvinfo : EIATTR_PARAM_CBANK
	.align		4
        /*00c4*/ 	.byte	0x04, 0x0a
        /*00c6*/ 	.short	(.L_63 - .L_62)
	.align		4
.L_62:
        /*00c8*/ 	.word	index@(.nv.constant0.Backprop)
        /*00cc*/ 	.short	0x0380
        /*00ce*/ 	.short	0x0044


	//----- nvinfo : EIATTR_SW_WAR
	.align		4
.L_63:
        /*00d0*/ 	.byte	0x04, 0x36
        /*00d2*/ 	.short	(.L_65 - .L_64)
.L_64:
        /*00d4*/ 	.word	0x00000008
.L_65:


//--------------------- .nv.info.Forward          --------------------------
	.section	.nv.info.Forward,"",@"SHT_CUDA_INFO"
	.sectionflags	@""
	.align	4


	//----- nvinfo : EIATTR_CUDA_API_VERSION
	.align		4
        /*0000*/ 	.byte	0x04, 0x37
        /*0002*/ 	.short	(.L_67 - .L_66)
.L_66:
        /*0004*/ 	.word	0x00000082


	//----- nvinfo : EIATTR_KPARAM_INFO
	.align		4
.L_67:
        /*0008*/ 	.byte	0x04, 0x17
        /*000a*/ 	.short	(.L_69 - .L_68)
.L_68:
        /*000c*/ 	.word	0x00000000
        /*0010*/ 	.short	0x0002
        /*0012*/ 	.short	0x0010
        /*0014*/ 	.byte	0x00, 0xf5, 0x21, 0x00


	//----- nvinfo : EIATTR_KPARAM_INFO
	.align		4
.L_69:
        /*0018*/ 	.byte	0x04, 0x17
        /*001a*/ 	.short	(.L_71 - .L_70)
.L_70:
        /*001c*/ 	.word	0x00000000
        /*0020*/ 	.short	0x0001
        /*0022*/ 	.short	0x0008
        /*0024*/ 	.byte	0x00, 0xf5, 0x21, 0x00


	//----- nvinfo : EIATTR_KPARAM_INFO
	.align		4
.L_71:
        /*0028*/ 	.byte	0x04, 0x17
        /*002a*/ 	.short	(.L_73 - .L_72)
.L_72:
        /*002c*/ 	.word	0x00000000
        /*0030*/ 	.short	0x0000
        /*0032*/ 	.short	0x0000
        /*0034*/ 	.byte	0x00, 0xf5, 0x21, 0x00


	//----- nvinfo : EIATTR_SPARSE_MMA_MASK
	.align		4
.L_73:
        /*0038*/ 	.byte	0x03, 0x50
        /*003a*/ 	.short	0x0000


	//----- nvinfo : EIATTR_MAXREG_COUNT
	.align		4
        /*003c*/ 	.byte	0x03, 0x1b
        /*003e*/ 	.short	0x00ff


	//----- nvinfo : EIATTR_MERCURY_ISA_VERSION
	.align		4
        /*0040*/ 	.byte	0x03, 0x5f
        /*0042*/ 	.short	0x0101


	//----- nvinfo : EIATTR_VRC_CTA_INIT_COUNT
	.align		4
        /*0044*/ 	.byte	0x02, 0x4a
	.zero		1
	.zero		1


	//----- nvinfo : EIATTR_EXIT_INSTR_OFFSETS
	.align		4
        /*0048*/ 	.byte	0x04, 0x1c
        /*004a*/ 	.short	(.L_75 - .L_74)


	//   ....[0]....
.L_74:
        /*004c*/ 	.word	0x000001e0


	//----- nvinfo : EIATTR_CBANK_PARAM_SIZE
	.align		4
.L_75:
        /*0050*/ 	.byte	0x03, 0x19
        /*0052*/ 	.short	0x0018


	//----- nvinfo : EIATTR_PARAM_CBANK
	.align		4
        /*0054*/ 	.byte	0x04, 0x0a
        /*0056*/ 	.short	(.L_77 - .L_76)
	.align		4
.L_76:
        /*0058*/ 	.word	index@(.nv.constant0.Forward)
        /*005c*/ 	.short	0x0380
        /*005e*/ 	.short	0x0018


	//----- nvinfo : EIATTR_SW_WAR
	.align		4
.L_77:
        /*0060*/ 	.byte	0x04, 0x36
        /*0062*/ 	.short	(.L_79 - .L_78)
.L_78:
        /*0064*/ 	.word	0x00000008
.L_79:


//--------------------- .nv.info.Activate         --------------------------
	.section	.nv.info.Activate,"",@"SHT_CUDA_INFO"
	.sectionflags	@""
	.align	4


	//----- nvinfo : EIATTR_CUDA_API_VERSION
	.align		4
        /*0000*/ 	.byte	0x04, 0x37
        /*0002*/ 	.short	(.L_81 - .L_80)
.L_80:
        /*0004*/ 	.word	0x00000082


	//----- nvinfo : EIATTR_KPARAM_INFO
	.align		4
.L_81:
        /*0008*/ 	.byte	0x04, 0x17
        /*000a*/ 	.short	(.L_83 - .L_82)
.L_82:
        /*000c*/ 	.word	0x00000000
        /*0010*/ 	.short	0x0002
        /*0012*/ 	.short	0x0010
        /*0014*/ 	.byte	0x00, 0xf0, 0x11, 0x00


	//----- nvinfo : EIATTR_KPARAM_INFO
	.align		4
.L_83:
        /*0018*/ 	.byte	0x04, 0x17
        /*001a*/ 	.short	(.L_85 - .L_84)
.L_84:
        /*001c*/ 	.word	0x00000000
        /*0020*/ 	.short	0x0001
        /*0022*/ 	.short	0x0008
        /*0024*/ 	.byte	0x00, 0xf5, 0x21, 0x00


	//----- nvinfo : EIATTR_KPARAM_INFO
	.align		4
.L_85:
        /*0028*/ 	.byte	0x04, 0x17
        /*002a*/ 	.short	(.L_87 - .L_86)
.L_86:
        /*002c*/ 	.word	0x00000000
        /*0030*/ 	.short	0x0000
        /*0032*/ 	.short	0x0000
        /*0034*/ 	.byte	0x00, 0xf5, 0x21, 0x00


	//----- nvinfo : EIATTR_SPARSE_MMA_MASK
	.align		4
.L_87:
        /*0038*/ 	.byte	0x03, 0x50
        /*003a*/ 	.short	0x0000


	//----- nvinfo : EIATTR_MAXREG_COUNT
	.align		4
        /*003c*/ 	.byte	0x03, 0x1b
        /*003e*/ 	.short	0x00ff


	//----- nvinfo : EIATTR_MERCURY_ISA_VERSION
	.align		4
        /*0040*/ 	.byte	0x03, 0x5f
        /*0042*/ 	.short	0x0101


	//----- nvinfo : EIATTR_VRC_CTA_INIT_COUNT
	.align		4
        /*0044*/ 	.byte	0x02, 0x4a
	.zero		1
	.zero		1


	//----- nvinfo : EIATTR_EXIT_INSTR_OFFSETS
	.align		4
        /*0048*/ 	.byte	0x04, 0x1c
        /*004a*/ 	.short	(.L_89 - .L_88)


	//   ....[0]....
.L_88:
        /*004c*/ 	.word	0x000000d0


	//   ....[1]....
        /*0050*/ 	.word	0x00000280


	//   ....[2]....
        /*0054*/ 	.word	0x00000330


	//----- nvinfo : EIATTR_CRS_STACK_SIZE
	.align		4
.L_89:
        /*0058*/ 	.byte	0x04, 0x1e
        /*005a*/ 	.short	(.L_91 - .L_90)
.L_90:
        /*005c*/ 	.word	0x00000000


	//----- nvinfo : EIATTR_CBANK_PARAM_SIZE
	.align		4
.L_91:
        /*0060*/ 	.byte	0x03, 0x19
        /*0062*/ 	.short	0x0014


	//----- nvinfo : EIATTR_PARAM_CBANK
	.align		4
        /*0064*/ 	.byte	0x04, 0x0a
        /*0066*/ 	.short	(.L_93 - .L_92)
	.align		4
.L_92:
        /*0068*/ 	.word	index@(.nv.constant0.Activate)
        /*006c*/ 	.short	0x0380
        /*006e*/ 	.short	0x0014


	//----- nvinfo : EIATTR_SW_WAR
	.align		4
.L_93:
        /*0070*/ 	.byte	0x04, 0x36
        /*0072*/ 	.short	(.L_95 - .L_94)
.L_94:
        /*0074*/ 	.word	0x00000008
.L_95:


//--------------------- .nv.callgraph             --------------------------
	.section	.nv.callgraph,"",@"SHT_CUDA_CALLGRAPH"
	.align	4
	.sectionentsize	8
	.align		4
        /*0000*/ 	.word	0x00000000
	.align		4
        /*0004*/ 	.word	0xffffffff
	.align		4
        /*0008*/ 	.word	0x00000000
	.align		4
        /*000c*/ 	.word	0xfffffffe
	.align		4
        /*0010*/ 	.word	0x00000000
	.align		4
        /*0014*/ 	.word	0xfffffffd
	.align		4
        /*0018*/ 	.word	0x00000000
	.align		4
        /*001c*/ 	.word	0xfffffffc


//--------------------- .text.Clear               --------------------------
	.section	.text.Clear,"ax",@progbits
	.align	128
        .global         Clear
        .type           Clear,@function
        .size           Clear,(.L_x_13 - Clear)
        .other          Clear,@"STO_CUDA_ENTRY STV_DEFAULT"
Clear:
.text.Clear:
[----:B------:R-:W-:Y:S01]  /*0000*/  LDC R1, c[0x0][0x37c] ;  /* 0x0000df00ff017b82 */ /* 0x000fe20000000800 */
[----:B------:R-:W0:Y:S07]  /*0010*/  S2R R0, SR_CTAID.Z ;  /* 0x0000000000007919 */ /* 0x000e2e0000002700 */
[----:B------:R-:W0:Y:S01]  /*0020*/  S2UR UR7, SR_CTAID.Y ;  /* 0x00000000000779c3 */ /* 0x000e220000002600 */
[----:B------:R-:W1:Y:S07]  /*0030*/  LDCU.64 UR4, c[0x0][0x358] ;  /* 0x00006b00ff0477ac */ /* 0x000e6e0008000a00 */
[----:B------:R-:W0:Y:S08]  /*0040*/  LDC R7, c[0x0][0x370] ;  /* 0x0000dc00ff077b82 */ /* 0x000e300000000800 */
[----:B------:R-:W2:Y:S08]  /*0050*/  S2UR UR6, SR_CTAID.X ;  /* 0x00000000000679c3 */ /* 0x000eb00000002500 */
[----:B------:R-:W2:Y:S08]  /*0060*/  LDC R9, c[0x0][0x374] ;  /* 0x0000dd00ff097b82 */ /* 0x000eb00000000800 */
[----:B------:R-:W3:Y:S01]  /*0070*/  LDC.64 R2, c[0x0][0x380] ;  /* 0x0000e000ff027b82 */ /* 0x000ee20000000a00 */
[----:B0-----:R-:W-:-:S07]  /*0080*/  IMAD R0, R0, R7, UR7 ;  /* 0x0000000700007e24 */ /* 0x001fce000f8e0207 */
[----:B------:R-:W0:Y:S01]  /*0090*/  LDC.64 R4, c[0x0][0x388] ;  /* 0x0000e200ff047b82 */ /* 0x000e220000000a00 */
[----:B--2---:R-:W-:-:S04]  /*00a0*/  IMAD R7, R0, R9, UR6 ;  /* 0x0000000600077e24 */ /* 0x004fc8000f8e0209 */
[----:B---3--:R-:W-:-:S05]  /*00b0*/  IMAD.WIDE.U32 R2, R7, 0x4, R2 ;  /* 0x0000000407027825 */ /* 0x008fca00078e0002 */
[----:B-1----:R-:W-:Y:S01]  /*00c0*/  STG.E desc[UR4][R2.64], RZ ;  /* 0x000000ff02007986 */ /* 0x002fe2000c101904 */
[----:B0-----:R-:W-:-:S05]  /*00d0*/  IMAD.WIDE.U32 R4, R7, 0x4, R4 ;  /* 0x0000000407047825 */ /* 0x001fca00078e0004 */
[----:B------:R-:W-:Y:S01]  /*00e0*/  STG.E desc[UR4][R4.64], RZ ;  /* 0x000000ff04007986 */ /* 0x000fe2000c101904 */
[----:B------:R-:W-:Y:S05]  /*00f0*/  EXIT ;  /* 0x000000000000794d */ /* 0x000fea0003800000 */
.L_x_0:
[----:B------:R-:W-:-:S00]  /*0100*/  BRA `(.L_x_0) ;  /* 0xfffffffc00fc7947 */ /* 0x000fc0000383ffff */
[----:B------:R-:W-:-:S00]  /*0110*/  NOP ;  /* 0x0000000000007918 */ /* 0x000fc00000000000 */
        /* <DEDUP_REMOVED lines=14> */
.L_x_13:


//--------------------- .text.Backprop            --------------------------
	.section	.text.Backprop,"ax",@progbits
	.align	128
        .global         Backprop
        .type           Backprop,@function
        .size           Backprop,(.L_x_14 - Backprop)
        .other          Backprop,@"STO_CUDA_ENTRY STV_DEFAULT"
Backprop:
.text.Backprop:
[----:B------:R-:W-:Y:S01]  /*0000*/  LDC R1, c[0x0][0x37c] ;  /* 0x0000df00ff017b82 */ /* 0x000fe20000000800 */
[----:B------:R-:W0:Y:S01]  /*0010*/  S2R R0, SR_TID.Y ;  /* 0x0000000000007919 */ /* 0x000e220000002200 */
[----:B------:R-:W0:Y:S06]  /*0020*/  LDCU UR4, c[0x0][0x360] ;  /* 0x00006c00ff0477ac */ /* 0x000e2c0008000800 */
[----:B------:R-:W1:Y:S01]  /*0030*/  LDC.64 R2, c[0x0][0x398] ;  /* 0x0000e600ff027b82 */ /* 0x000e620000000a00 */
[----:B------:R-:W0:Y:S01]  /*0040*/  S2R R7, SR_TID.Z ;  /* 0x0000000000077919 */ /* 0x000e220000002300 */
[----:B------:R-:W2:Y:S01]  /*0050*/  LDCU UR5, c[0x0][0x364] ;  /* 0x00006c80ff0577ac */ /* 0x000ea20008000800 */
[----:B------:R-:W2:Y:S01]  /*0060*/  S2R R5, SR_TID.X ;  /* 0x0000000000057919 */ /* 0x000ea20000002100 */
[----:B------:R-:W3:Y:S01]  /*0070*/  LDCU.64 UR8, c[0x0][0x358] ;  /* 0x00006b00ff0877ac */ /* 0x000ee20008000a00 */
[----:B------:R-:W4:Y:S01]  /*0080*/  LDCU UR7, c[0x0][0x3c0] ;  /* 0x00007800ff0777ac */ /* 0x000f220008000800 */
[----:B0-----:R-:W-:-:S04]  /*0090*/  IMAD R0, R7, UR4, R0 ;  /* 0x0000000407007c24 */ /* 0x001fc8000f8e0200 */
[----:B--2---:R-:W-:-:S04]  /*00a0*/  IMAD R0, R0, UR5, R5 ;  /* 0x0000000500007c24 */ /* 0x004fc8000f8e0205 */
[----:B-1----:R-:W-:-:S05]  /*00b0*/  IMAD.WIDE.U32 R2, R0, 0x4, R2 ;  /* 0x0000000400027825 */ /* 0x002fca00078e0002 */
[----:B---3--:R0:W5:Y:S01]  /*00c0*/  LDG.E R4, desc[UR8][R2.64] ;  /* 0x0000000802047981 */ /* 0x008162000c1e1900 */
[----:B------:R-:W1:Y:S01]  /*00d0*/  LDCU UR6, c[0x0][0x368] ;  /* 0x00006d00ff0677ac */ /* 0x000e620008000800 */
[----:B----4-:R-:W-:Y:S02]  /*00e0*/  UISETP.NE.AND UP0, UPT, UR7, 0x1, UPT ;  /* 0x000000010700788c */ /* 0x010fe4000bf05270 */
[----:B------:R-:W-:-:S04]  /*00f0*/  UIMAD UR4, UR4, UR5, URZ ;  /* 0x00000005040472a4 */ /* 0x000fc8000f8e02ff */
[----:B-1----:R-:W-:-:S03]  /*0100*/  UIMAD UR4, UR4, UR6, URZ ;  /* 0x00000006040472a4 */ /* 0x002fc6000f8e02ff */
[----:B0-----:R-:W-:Y:S09]  /*0110*/  BRA.U !UP0, `(.L_x_1) ;  /* 0x0000000108187547 */ /* 0x001ff2000b800000 */
[----:B------:R-:W-:Y:S01]  /*0120*/  UISETP.NE.AND UP0, UPT, UR7, URZ, UPT ;  /* 0x000000ff0700728c */ /* 0x000fe2000bf05270 */
[----:B------:R-:W-:-:S08]  /*0130*/  HFMA2 R10, -RZ, RZ, 1.875, 0 ;  /* 0x3f800000ff0a7431 */ /* 0x000fd000000001ff */
[----:B------:R-:W-:Y:S05]  /*0140*/  BRA.U UP0, `(.L_x_2) ;  /* 0x0000000100187547 */ /* 0x000fea000b800000 */
[----:B-----5:R-:W-:-:S04]  /*0150*/  FADD R5, -R4, 1 ;  /* 0x3f80000004057421 */ /* 0x020fc80000000100 */
[----:B------:R-:W-:Y:S01]  /*0160*/  FMUL R10, R4, R5 ;  /* 0x00000005040a7220 */ /* 0x000fe20000400000 */
[----:B------:R-:W-:Y:S06]  /*0170*/  BRA `(.L_x_2) ;  /* 0x00000000000c7947 */ /* 0x000fec0003800000 */
.L_x_1:
[----:B-----5:R-:W-:-:S04]  /*0180*/  FSETP.GEU.AND P0, PT, R4, RZ, PT ;  /* 0x000000ff0400720b */ /* 0x020fc80003f0e000 */
[----:B------:R-:W-:-:S04]  /*0190*/  SEL R10, RZ, 0xffffffff, !P0 ;  /* 0xffffffffff0a7807 */ /* 0x000fc80004000000 */
[----:B------:R-:W-:-:S07]  /*01a0*/  I2FP.F32.S32 R10, R10 ;  /* 0x0000000a000a7245 */ /* 0x000fce0000201400 */
.L_x_2:
[----:B------:R-:W0:Y:S01]  /*01b0*/  S2R R8, SR_CTAID.X ;  /* 0x0000000000087919 */ /* 0x000e220000002500 */
[----:B------:R-:W-:Y:S01]  /*01c0*/  S2UR UR6, SR_CTAID.Z ;  /* 0x00000000000679c3 */ /* 0x000fe20000002700 */
[----:B------:R-:W1:Y:S07]  /*01d0*/  LDCU UR5, c[0x0][0x370] ;  /* 0x00006e00ff0577ac */ /* 0x000e6e0008000800 */
[----:B------:R-:W1:Y:S08]  /*01e0*/  S2UR UR7, SR_CTAID.Y ;  /* 0x00000000000779c3 */ /* 0x000e700000002600 */
[----:B------:R-:W0:Y:S08]  /*01f0*/  LDC R11, c[0x0][0x374] ;  /* 0x0000dd00ff0b7b82 */ /* 0x000e300000000800 */
[----:B-----5:R-:W2:Y:S08]  /*0200*/  LDC.64 R4, c[0x0][0x3a0] ;  /* 0x0000e800ff047b82 */ /* 0x020eb00000000a00 */
[----:B------:R-:W3:Y:S01]  /*0210*/  LDC.64 R6, c[0x0][0x390] ;  /* 0x0000e400ff067b82 */ /* 0x000ee20000000a00 */
[----:B-1----:R-:W-:Y:S01]  /*0220*/  UIMAD UR5, UR5, UR6, UR7 ;  /* 0x00000006050572a4 */ /* 0x002fe2000f8e0207 */
[----:B------:R-:W1:Y:S05]  /*0230*/  LDCU.64 UR6, c[0x0][0x3b8] ;  /* 0x00007700ff0677ac */ /* 0x000e6a0008000a00 */
[----:B0-----:R-:W-:-:S02]  /*0240*/  IMAD R11, R11, UR5, R8 ;  /* 0x000000050b0b7c24 */ /* 0x001fc4000f8e0208 */
[----:B------:R-:W0:Y:S02]  /*0250*/  LDC.64 R8, c[0x0][0x3b0] ;  /* 0x0000ec00ff087b82 */ /* 0x000e240000000a00 */
[----:B--2---:R-:W-:-:S06]  /*0260*/  IMAD.WIDE.U32 R4, R11, 0x4, R4 ;  /* 0x000000040b047825 */ /* 0x004fcc00078e0004 */
[----:B------:R-:W2:Y:S01]  /*0270*/  LDG.E R5, desc[UR8][R4.64] ;  /* 0x0000000804057981 */ /* 0x000ea2000c1e1900 */
[----:B---3--:R-:W-:-:S05]  /*0280*/  IMAD.WIDE.U32 R6, R11, 0x4, R6 ;  /* 0x000000040b067825 */ /* 0x008fca00078e0006 */
[----:B------:R-:W3:Y:S01]  /*0290*/  LDG.E R13, desc[UR8][R6.64] ;  /* 0x00000008060d7981 */ /* 0x000ee2000c1e1900 */
[----:B-1----:R-:W-:Y:S01]  /*02a0*/  FMUL R10, R10, -UR6 ;  /* 0x800000060a0a7c20 */ /* 0x002fe20008400000 */
[----:B------:R-:W-:-:S04]  /*02b0*/  IMAD R11, R11, UR4, R0 ;  /* 0x000000040b0b7c24 */ /* 0x000fc8000f8e0200 */
[----:B0-----:R-:W-:-:S04]  /*02c0*/  IMAD.WIDE.U32 R8, R11, 0x4, R8 ;  /* 0x000000040b087825 */ /* 0x001fc800078e0008 */
[----:B--2---:R-:W-:Y:S02]  /*02d0*/  FMUL R12, R10, R5 ;  /* 0x000000050a0c7220 */ /* 0x004fe40000400000 */
[----:B------:R-:W0:Y:S02]  /*02e0*/  LDC.64 R4, c[0x0][0x388] ;  /* 0x0000e200ff047b82 */ /* 0x000e240000000a00 */
[----:B---3--:R-:W-:-:S05]  /*02f0*/  FADD R13, R12, R13 ;  /* 0x0000000d0c0d7221 */ /* 0x008fca0000000000 */
[----:B------:R1:W-:Y:S04]  /*0300*/  STG.E desc[UR8][R6.64], R13 ;  /* 0x0000000d06007986 */ /* 0x0003e8000c101908 */
[----:B------:R-:W2:Y:S04]  /*0310*/  LDG.E R3, desc[UR8][R2.64] ;  /* 0x0000000802037981 */ /* 0x000ea8000c1e1900 */
[----:B------:R-:W3:Y:S01]  /*0320*/  LDG.E R10, desc[UR8][R8.64] ;  /* 0x00000008080a7981 */ /* 0x000ee2000c1e1900 */
[----:B0-----:R-:W-:-:S04]  /*0330*/  IMAD.WIDE.U32 R4, R11, 0x4, R4 ;  /* 0x000000040b047825 */ /* 0x001fc800078e0004 */
[----:B--2---:R-:W-:-:S04]  /*0340*/  FMUL R15, R12, R3 ;  /* 0x000000030c0f7220 */ /* 0x004fc80000400000 */
[----:B---3--:R-:W-:Y:S02]  /*0350*/  FFMA R15, R10, UR7, -R15 ;  /* 0x000000070a0f7c23 */ /* 0x008fe4000800080f */
[----:B------:R-:W1:Y:S03]  /*0360*/  LDC.64 R10, c[0x0][0x3a8] ;  /* 0x0000ea00ff0a7b82 */ /* 0x000e660000000a00 */
[----:B------:R-:W-:Y:S04]  /*0370*/  STG.E desc[UR8][R8.64], R15 ;  /* 0x0000000f08007986 */ /* 0x000fe8000c101908 */
[----:B------:R-:W2:Y:S01]  /*0380*/  LDG.E R14, desc[UR8][R4.64] ;  /* 0x00000008040e7981 */ /* 0x000ea2000c1e1900 */
[----:B-1----:R-:W-:-:S04]  /*0390*/  IMAD.WIDE.U32 R6, R0, 0x4, R10 ;  /* 0x0000000400067825 */ /* 0x002fc800078e000a */
[----:B--2---:R-:W-:-:S04]  /*03a0*/  FADD R17, R15, R14 ;  /* 0x0000000e0f117221 */ /* 0x004fc80000000000 */
[----:B------:R-:W-:Y:S01]  /*03b0*/  FMUL R3, R12, R17 ;  /* 0x000000110c037220 */ /* 0x000fe20000400000 */
[----:B------:R-:W-:Y:S04]  /*03c0*/  STG.E desc[UR8][R4.64], R17 ;  /* 0x0000001104007986 */ /* 0x000fe8000c101908 */
[----:B------:R-:W-:Y:S01]  /*03d0*/  REDG.E.ADD.F32.FTZ.RN.STRONG.GPU desc[UR8][R6.64], R3 ;  /* 0x00000003060079a6 */ /* 0x000fe2000c12f308 */
[----:B------:R-:W-:Y:S05]  /*03e0*/  EXIT ;  /* 0x000000000000794d */ /* 0x000fea0003800000 */
.L_x_3:
        /* <DEDUP_REMOVED lines=9> */
.L_x_14:


//--------------------- .text.Forward             --------------------------
	.section	.text.Forward,"ax",@progbits
	.align	128
        .global         Forward
        .type           Forward,@function
        .size           Forward,(.L_x_15 - Forward)
        .other          Forward,@"STO_CUDA_ENTRY STV_DEFAULT"
Forward:
.text.Forward:
[----:B------:R-:W-:Y:S01]  /*0000*/  LDC R1, c[0x0][0x37c] ;  /* 0x0000df00ff017b82 */ /* 0x000fe20000000800 */
[----:B------:R-:W0:Y:S07]  /*0010*/  S2R R0, SR_CTAID.Z ;  /* 0x0000000000007919 */ /* 0x000e2e0000002700 */
[----:B------:R-:W0:Y:S01]  /*0020*/  S2UR UR9, SR_CTAID.Y ;  /* 0x00000000000979c3 */ /* 0x000e220000002600 */
[----:B------:R-:W1:Y:S01]  /*0030*/  LDCU.64 UR6, c[0x0][0x358] ;  /* 0x00006b00ff0677ac */ /* 0x000e620008000a00 */
[----:B------:R-:W2:Y:S01]  /*0040*/  S2R R6, SR_TID.Y ;  /* 0x0000000000067919 */ /* 0x000ea20000002200 */
[----:B------:R-:W2:Y:S05]  /*0050*/  S2R R13, SR_TID.Z ;  /* 0x00000000000d7919 */ /* 0x000eaa0000002300 */
[----:B------:R-:W0:Y:S01]  /*0060*/  LDC R7, c[0x0][0x370] ;  /* 0x0000dc00ff077b82 */ /* 0x000e220000000800 */
[----:B------:R-:W3:Y:S07]  /*0070*/  S2R R11, SR_TID.X ;  /* 0x00000000000b7919 */ /* 0x000eee0000002100 */
[----:B------:R-:W4:Y:S01]  /*0080*/  LDC R9, c[0x0][0x374] ;  /* 0x0000dd00ff097b82 */ /* 0x000f220000000800 */
[----:B------:R-:W5:Y:S01]  /*0090*/  LDCU UR10, c[0x0][0x360] ;  /* 0x00006c00ff0a77ac */ /* 0x000f620008000800 */
[----:B------:R-:W5:Y:S06]  /*00a0*/  LDCU UR11, c[0x0][0x364] ;  /* 0x00006c80ff0b77ac */ /* 0x000f6c0008000800 */
[----:B------:R-:W4:Y:S01]  /*00b0*/  S2UR UR8, SR_CTAID.X ;  /* 0x00000000000879c3 */ /* 0x000f220000002500 */
[----:B------:R-:W1:Y:S07]  /*00c0*/  LDCU UR5, c[0x0][0x368] ;  /* 0x00006d00ff0577ac */ /* 0x000e6e0008000800 */
[----:B------:R-:W4:Y:S01]  /*00d0*/  LDC.64 R2, c[0x0][0x390] ;  /* 0x0000e400ff027b82 */ /* 0x000f220000000a00 */
[----:B0-----:R-:W-:Y:S01]  /*00e0*/  IMAD R0, R0, R7, UR9 ;  /* 0x0000000900007e24 */ /* 0x001fe2000f8e0207 */
[----:B-----5:R-:W-:-:S06]  /*00f0*/  UIMAD UR4, UR10, UR11, URZ ;  /* 0x0000000b0a0472a4 */ /* 0x020fcc000f8e02ff */
[----:B------:R-:W0:Y:S01]  /*0100*/  LDC.64 R4, c[0x0][0x388] ;  /* 0x0000e200ff047b82 */ /* 0x000e220000000a00 */
[----:B--2---:R-:W-:Y:S01]  /*0110*/  IMAD R6, R13, UR10, R6 ;  /* 0x0000000a0d067c24 */ /* 0x004fe2000f8e0206 */
[----:B-1----:R-:W-:-:S03]  /*0120*/  UIMAD UR4, UR4, UR5, URZ ;  /* 0x00000005040472a4 */ /* 0x002fc6000f8e02ff */
[----:B---3--:R-:W-:Y:S02]  /*0130*/  IMAD R6, R6, UR11, R11 ;  /* 0x0000000b06067c24 */ /* 0x008fe4000f8e020b */
[----:B----4-:R-:W-:-:S04]  /*0140*/  IMAD R9, R0, R9, UR8 ;  /* 0x0000000800097e24 */ /* 0x010fc8000f8e0209 */
[----:B------:R-:W-:Y:S02]  /*0150*/  IMAD R7, R9, UR4, R6 ;  /* 0x0000000409077c24 */ /* 0x000fe4000f8e0206 */
[----:B------:R-:W-:-:S06]  /*0160*/  IMAD.WIDE.U32 R2, R6, 0x4, R2 ;  /* 0x0000000406027825 */ /* 0x000fcc00078e0002 */
[----:B------:R-:W2:Y:S01]  /*0170*/  LDG.E R2, desc[UR6][R2.64] ;  /* 0x0000000602027981 */ /* 0x000ea2000c1e1900 */
[----:B0-----:R-:W-:Y:S02]  /*0180*/  IMAD.WIDE R4, R7, 0x4, R4 ;  /* 0x0000000407047825 */ /* 0x001fe400078e0204 */
[----:B------:R-:W0:Y:S04]  /*0190*/  LDC.64 R6, c[0x0][0x380] ;  /* 0x0000e000ff067b82 */ /* 0x000e280000000a00 */
[----:B------:R-:W2:Y:S01]  /*01a0*/  LDG.E R5, desc[UR6][R4.64] ;  /* 0x0000000604057981 */ /* 0x000ea2000c1e1900 */
[----:B0-----:R-:W-:-:S04]  /*01b0*/  IMAD.WIDE.U32 R6, R9, 0x4, R6 ;  /* 0x0000000409067825 */ /* 0x001fc800078e0006 */
[----:B--2---:R-:W-:-:S05]  /*01c0*/  FMUL R9, R2, R5 ;  /* 0x0000000502097220 */ /* 0x004fca0000400000 */
[----:B------:R-:W-:Y:S01]  /*01d0*/  REDG.E.ADD.F32.FTZ.RN.STRONG.GPU desc[UR6][R6.64], R9 ;  /* 0x00000009060079a6 */ /* 0x000fe2000c12f306 */
[----:B------:R-:W-:Y:S05]  /*01e0*/  EXIT ;  /* 0x000000000000794d */ /* 0x000fea0003800000 */
.L_x_4:
        /* <DEDUP_REMOVED lines=9> */
.L_x_15:


//--------------------- .text.Activate            --------------------------
	.section	.text.Activate,"ax",@progbits
	.align	128
        .global         Activate
        .type           Activate,@function
        .size           Activate,(.L_x_12 - Activate)
        .other          Activate,@"STO_CUDA_ENTRY STV_DEFAULT"
Activate:
.text.Activate:
[----:B------:R-:W-:Y:S01]  /*0000*/  LDC R1, c[0x0][0x37c] ;  /* 0x0000df00ff017b82 */ /* 0x000fe20000000800 */
[----:B------:R-:W0:Y:S01]  /*0010*/  S2R R0, SR_CTAID.Z ;  /* 0x0000000000007919 */ /* 0x000e220000002700 */
[----:B------:R-:W1:Y:S06]  /*0020*/  LDCU UR8, c[0x0][0x390] ;  /* 0x00007200ff0877ac */ /* 0x000e6c0008000800 */
[----:B------:R-:W0:Y:S01]  /*0030*/  S2UR UR7, SR_CTAID.Y ;  /* 0x00000000000779c3 */ /* 0x000e220000002600 */
[----:B------:R-:W2:Y:S07]  /*0040*/  LDCU.64 UR4, c[0x0][0x358] ;  /* 0x00006b00ff0477ac */ /* 0x000eae0008000a00 */
[----:B------:R-:W0:Y:S08]  /*0050*/  LDC R3, c[0x0][0x370] ;  /* 0x0000dc00ff037b82 */ /* 0x000e300000000800 */
[----:B------:R-:W3:Y:S01]  /*0060*/  S2UR UR6, SR_CTAID.X ;  /* 0x00000000000679c3 */ /* 0x000ee20000002500 */
[----:B-1----:R-:W-:-:S07]  /*0070*/  UISETP.NE.AND UP0, UPT, UR8, 0x1, UPT ;  /* 0x000000010800788c */ /* 0x002fce000bf05270 */
[----:B------:R-:W3:Y:S01]  /*0080*/  LDC R7, c[0x0][0x374] ;  /* 0x0000dd00ff077b82 */ /* 0x000ee20000000800 */
[----:B0-----:R-:W-:-:S04]  /*0090*/  IMAD R0, R0, R3, UR7 ;  /* 0x0000000700007e24 */ /* 0x001fc8000f8e0203 */
[----:B---3--:R-:W-:Y:S01]  /*00a0*/  IMAD R7, R0, R7, UR6 ;  /* 0x0000000600077e24 */ /* 0x008fe2000f8e0207 */
[----:B--2---:R-:W-:Y:S06]  /*00b0*/  BRA.U !UP0, `(.L_x_5) ;  /* 0x0000000108747547 */ /* 0x004fec000b800000 */
[----:B------:R-:W-:-:S13]  /*00c0*/  ISETP.NE.AND P0, PT, RZ, UR8, PT ;  /* 0x00000008ff007c0c */ /* 0x000fda000bf05270 */
[----:B------:R-:W-:Y:S05]  /*00d0*/  @P0 EXIT ;  /* 0x000000000000094d */ /* 0x000fea0003800000 */
[----:B------:R-:W0:Y:S08]  /*00e0*/  LDC.64 R4, c[0x0][0x388] ;  /* 0x0000e200ff047b82 */ /* 0x000e300000000a00 */
[----:B------:R-:W1:Y:S01]  /*00f0*/  LDC.64 R2, c[0x0][0x380] ;  /* 0x0000e000ff027b82 */ /* 0x000e620000000a00 */
[----:B0-----:R-:W-:-:S06]  /*0100*/  IMAD.WIDE.U32 R4, R7, 0x4, R4 ;  /* 0x0000000407047825 */ /* 0x001fcc00078e0004 */
[----:B------:R-:W2:Y:S01]  /*0110*/  LDG.E R5, desc[UR4][R4.64] ;  /* 0x0000000404057981 */ /* 0x000ea2000c1e1900 */
[----:B-1----:R-:W-:-:S05]  /*0120*/  IMAD.WIDE.U32 R2, R7, 0x4, R2 ;  /* 0x0000000407027825 */ /* 0x002fca00078e0002 */
[----:B------:R-:W2:Y:S02]  /*0130*/  LDG.E R0, desc[UR4][R2.64] ;  /* 0x0000000402007981 */ /* 0x000ea4000c1e1900 */
[----:B--2---:R-:W-:-:S04]  /*0140*/  FADD R0, R0, R5 ;  /* 0x0000000500007221 */ /* 0x004fc80000000000 */
[----:B------:R-:W-:-:S05]  /*0150*/  FMUL R0, R0, -1.4426950216293334961 ;  /* 0xbfb8aa3b00007820 */ /* 0x000fca0000400000 */
[----:B------:R-:W-:-:S13]  /*0160*/  FSETP.GEU.AND P0, PT, R0, -126, PT ;  /* 0xc2fc00000000780b */ /* 0x000fda0003f0e000 */
[----:B------:R-:W-:-:S04]  /*0170*/  @!P0 FMUL R0, R0, 0.5 ;  /* 0x3f00000000008820 */ /* 0x000fc80000400000 */
[----:B------:R-:W0:Y:S02]  /*0180*/  MUFU.EX2 R6, R0 ;  /* 0x0000000000067308 */ /* 0x000e240000000800 */
[----:B0-----:R-:W-:-:S04]  /*0190*/  @!P0 FMUL R6, R6, R6 ;  /* 0x0000000606068220 */ /* 0x001fc80000400000 */
[----:B------:R-:W-:-:S04]  /*01a0*/  FADD R0, R6, 1 ;  /* 0x3f80000006007421 */ /* 0x000fc80000000000 */
[----:B------:R-:W-:-:S05]  /*01b0*/  VIADD R6, R0, 0x1800000 ;  /* 0x0180000000067836 */ /* 0x000fca0000000000 */
[----:B------:R-:W-:-:S04]  /*01c0*/  LOP3.LUT R6, R6, 0x7f800000, RZ, 0xc0, !PT ;  /* 0x7f80000006067812 */ /* 0x000fc800078ec0ff */
[----:B------:R-:W-:-:S13]  /*01d0*/  ISETP.GT.U32.AND P0, PT, R6, 0x1ffffff, PT ;  /* 0x01ffffff0600780c */ /* 0x000fda0003f04070 */
[----:B------:R-:W-:Y:S05]  /*01e0*/  @P0 BRA `(.L_x_6) ;  /* 0x0000000000100947 */ /* 0x000fea0003800000 */
[----:B------:R-:W-:-:S07]  /*01f0*/  MOV R4, 0x210 ;  /* 0x0000021000047802 */ /* 0x000fce0000000f00 */
[----:B------:R-:W-:Y:S05]  /*0200*/  CALL.REL.NOINC `($__internal_0_$__cuda_sm20_rcp_rn_f32_slowpath) ;  /* 0x00000000004c7944 */ /* 0x000fea0003c00000 */
[----:B------:R-:W-:Y:S01]  /*0210*/  IMAD.MOV.U32 R5, RZ, RZ, R0 ;  /* 0x000000ffff057224 */ /* 0x000fe200078e0000 */
[----:B------:R-:W-:Y:S06]  /*0220*/  BRA `(.L_x_7) ;  /* 0x0000000000107947 */ /* 0x000fec0003800000 */
.L_x_6:
[----:B------:R-:W0:Y:S02]  /*0230*/  MUFU.RCP R5, R0 ;  /* 0x0000000000057308 */ /* 0x000e240000001000 */
[----:B0-----:R-:W-:-:S04]  /*0240*/  FFMA R4, R0, R5, -1 ;  /* 0xbf80000000047423 */ /* 0x001fc80000000005 */
[----:B------:R-:W-:-:S04]  /*0250*/  FADD.FTZ R4, -R4, -RZ ;  /* 0x800000ff04047221 */ /* 0x000fc80000010100 */
[----:B------:R-:W-:-:S07]  /*0260*/  FFMA R5, R5, R4, R5 ;  /* 0x0000000405057223 */ /* 0x000fce0000000005 */
.L_x_7:
[----:B------:R-:W-:Y:S01]  /*0270*/  STG.E desc[UR4][R2.64], R5 ;  /* 0x0000000502007986 */ /* 0x000fe2000c101904 */
[----:B------:R-:W-:Y:S05]  /*0280*/  EXIT ;  /* 0x000000000000794d */ /* 0x000fea0003800000 */
.L_x_5:
[----:B------:R-:W0:Y:S08]  /*0290*/  LDC.64 R4, c[0x0][0x388] ;  /* 0x0000e200ff047b82 */ /* 0x000e300000000a00 */
[----:B------:R-:W1:Y:S01]  /*02a0*/  LDC.64 R2, c[0x0][0x380] ;  /* 0x0000e000ff027b82 */ /* 0x000e620000000a00 */
[----:B0-----:R-:W-:-:S06]  /*02b0*/  IMAD.WIDE.U32 R4, R7, 0x4, R4 ;  /* 0x0000000407047825 */ /* 0x001fcc00078e0004 */
[----:B------:R-:W2:Y:S01]  /*02c0*/  LDG.E R4, desc[UR4][R4.64] ;  /* 0x0000000404047981 */ /* 0x000ea2000c1e1900 */
[----:B-1----:R-:W-:-:S05]  /*02d0*/  IMAD.WIDE.U32 R2, R7, 0x4, R2 ;  /* 0x0000000407027825 */ /* 0x002fca00078e0002 */
[----:B------:R-:W2:Y:S02]  /*02e0*/  LDG.E R7, desc[UR4][R2.64] ;  /* 0x0000000402077981 */ /* 0x000ea4000c1e1900 */
[----:B--2---:R-:W-:Y:S01]  /*02f0*/  FADD R0, R4, R7 ;  /* 0x0000000704007221 */ /* 0x004fe20000000000 */
[----:B------:R-:W-:-:S04]  /*0300*/  FSETP.GEU.AND P0, PT, R7, -R4, PT ;  /* 0x800000040700720b */ /* 0x000fc80003f0e000 */
[----:B------:R-:W-:-:S05]  /*0310*/  FSEL R7, R0, RZ, P0 ;  /* 0x000000ff00077208 */ /* 0x000fca0000000000 */
[----:B------:R-:W-:Y:S01]  /*0320*/  STG.E desc[UR4][R2.64], R7 ;  /* 0x0000000702007986 */ /* 0x000fe2000c101904 */
[----:B------:R-:W-:Y:S05]  /*0330*/  EXIT ;  /* 0x000000000000794d */ /* 0x000fea0003800000 */
        .weak           $__internal_0_$__cuda_sm20_rcp_rn_f32_slowpath
        .type           $__internal_0_$__cuda_sm20_rcp_rn_f32_slowpath,@function
        .size           $__internal_0_$__cuda_sm20_rcp_rn_f32_slowpath,(.L_x_12 - $__internal_0_$__cuda_sm20_rcp_rn_f32_slowpath)
$__internal_0_$__cuda_sm20_rcp_rn_f32_slowpath:
[----:B------:R-:W-:-:S04]  /*0340*/  SHF.L.U32 R5, R0, 0x1, RZ ;  /* 0x0000000100057819 */ /* 0x000fc800000006ff */
[----:B------:R-:W-:-:S04]  /*0350*/  SHF.R.U32.HI R5, RZ, 0x18, R5 ;  /* 0x00000018ff057819 */ /* 0x000fc80000011605 */
[----:B------:R-:W-:-:S13]  /*0360*/  ISETP.NE.U32.AND P0, PT, R5, RZ, PT ;  /* 0x000000ff0500720c */ /* 0x000fda0003f05070 */
[----:B------:R-:W-:Y:S05]  /*0370*/  @P0 BRA `(.L_x_8) ;  /* 0x00000000002c0947 */ /* 0x000fea0003800000 */
[----:B------:R-:W-:-:S05]  /*0380*/  IMAD.SHL.U32 R5, R0, 0x2, RZ ;  /* 0x0000000200057824 */ /* 0x000fca00078e00ff */
[----:B------:R-:W-:-:S13]  /*0390*/  ISETP.NE.AND P0, PT, R5, RZ, PT ;  /* 0x000000ff0500720c */ /* 0x000fda0003f05270 */
[----:B------:R0:W1:Y:S01]  /*03a0*/  @!P0 MUFU.RCP R5, R0 ;  /* 0x0000000000058308 */ /* 0x0000620000001000 */
[----:B------:R-:W-:Y:S05]  /*03b0*/  @!P0 BRA `(.L_x_9) ;  /* 0x0000000000a48947 */ /* 0x000fea0003800000 */
[----:B------:R-:W-:-:S04]  /*03c0*/  FFMA R6, R0, 1.84467440737095516160e+19, RZ ;  /* 0x5f80000000067823 */ /* 0x000fc800000000ff */
[----:B-1----:R-:W0:Y:S02]  /*03d0*/  MUFU.RCP R5, R6 ;  /* 0x0000000600057308 */ /* 0x002e240000001000 */
[----:B0-----:R-:W-:-:S04]  /*03e0*/  FFMA R0, R6, R5, -1 ;  /* 0xbf80000006007423 */ /* 0x001fc80000000005 */
[----:B------:R-:W-:-:S04]  /*03f0*/  FADD.FTZ R0, -R0, -RZ ;  /* 0x800000ff00007221 */ /* 0x000fc80000010100 */
[----:B------:R-:W-:-:S04]  /*0400*/  FFMA R0, R5, R0, R5 ;  /* 0x0000000005007223 */ /* 0x000fc80000000005 */
[----:B------:R-:W-:Y:S01]  /*0410*/  FFMA R5, R0, 1.84467440737095516160e+19, RZ ;  /* 0x5f80000000057823 */ /* 0x000fe200000000ff */
[----:B------:R-:W-:Y:S06]  /*0420*/  BRA `(.L_x_9) ;  /* 0x0000000000887947 */ /* 0x000fec0003800000 */
.L_x_8:
[----:B------:R-:W-:-:S05]  /*0430*/  VIADD R6, R5, 0xffffff03 ;  /* 0xffffff0305067836 */ /* 0x000fca0000000000 */
[----:B------:R-:W-:-:S13]  /*0440*/  ISETP.GT.U32.AND P0, PT, R6, 0x1, PT ;  /* 0x000000010600780c */ /* 0x000fda0003f04070 */
[----:B------:R-:W-:Y:S05]  /*0450*/  @P0 BRA `(.L_x_10) ;  /* 0x0000000000780947 */ /* 0x000fea0003800000 */
[----:B------:R-:W-:Y:S01]  /*0460*/  LOP3.LUT R7, R0, 0x7fffff, RZ, 0xc0, !PT ;  /* 0x007fffff00077812 */ /* 0x000fe200078ec0ff */
[----:B------:R-:W-:-:S03]  /*0470*/  HFMA2 R11, -RZ, RZ, 0, 1.78813934326171875e-07 ;  /* 0x00000003ff0b7431 */ /* 0x000fc600000001ff */
[----:B------:R-:W-:-:S04]  /*0480*/  LOP3.LUT R7, R7, 0x3f800000, RZ, 0xfc, !PT ;  /* 0x3f80000007077812 */ /* 0x000fc800078efcff */
[----:B------:R-:W0:Y:S01]  /*0490*/  MUFU.RCP R8, R7 ;  /* 0x0000000700087308 */ /* 0x000e220000001000 */
[----:B------:R-:W-:Y:S01]  /*04a0*/  SHF.L.U32 R12, R11, R6, RZ ;  /* 0x000000060b0c7219 */ /* 0x000fe200000006ff */
[----:B0-----:R-:W-:-:S04]  /*04b0*/  FFMA R9, R7, R8, -1 ;  /* 0xbf80000007097423 */ /* 0x001fc80000000008 */
[----:B------:R-:W-:-:S04]  /*04c0*/  FADD.FTZ R9, -R9, -RZ ;  /* 0x800000ff09097221 */ /* 0x000fc80000010100 */
[CCC-:B------:R-:W-:Y:S01]  /*04d0*/  FFMA.RM R10, R8.reuse, R9.reuse, R8.reuse ;  /* 0x00000009080a7223 */ /* 0x1c0fe20000004008 */
[----:B------:R-:W-:-:S04]  /*04e0*/  FFMA.RP R9, R8, R9, R8 ;  /* 0x0000000908097223 */ /* 0x000fc80000008008 */
[C---:B------:R-:W-:Y:S02]  /*04f0*/  LOP3.LUT R8, R10.reuse, 0x7fffff, RZ, 0xc0, !PT ;  /* 0x007fffff0a087812 */ /* 0x040fe400078ec0ff */
[----:B------:R-:W-:Y:S02]  /*0500*/  FSETP.NEU.FTZ.AND P0, PT, R10, R9, PT ;  /* 0x000000090a00720b */ /* 0x000fe40003f1d000 */
[----:B------:R-:W-:Y:S02]  /*0510*/  LOP3.LUT R9, R8, 0x800000, RZ, 0xfc, !PT ;  /* 0x0080000008097812 */ /* 0x000fe400078efcff */
[----:B------:R-:W-:Y:S02]  /*0520*/  SEL R8, RZ, 0xffffffff, !P0 ;  /* 0xffffffffff087807 */ /* 0x000fe40004000000 */
[----:B------:R-:W-:-:S03]  /*0530*/  LOP3.LUT R7, R12, R9, RZ, 0xc0, !PT ;  /* 0x000000090c077212 */ /* 0x000fc600078ec0ff */
[----:B------:R-:W-:Y:S01]  /*0540*/  IMAD.MOV R8, RZ, RZ, -R8 ;  /* 0x000000ffff087224 */ /* 0x000fe200078e0a08 */
[----:B------:R-:W-:-:S04]  /*0550*/  SHF.R.U32.HI R7, RZ, R6, R7 ;  /* 0x00000006ff077219 */ /* 0x000fc80000011607 */
[----:B------:R-:W-:Y:S02]  /*0560*/  LOP3.LUT P1, RZ, R8, R6, R9, 0xf8, !PT ;  /* 0x0000000608ff7212 */ /* 0x000fe4000782f809 */
[C---:B------:R-:W-:Y:S02]  /*0570*/  LOP3.LUT P0, RZ, R7.reuse, 0x1, RZ, 0xc0, !PT ;  /* 0x0000000107ff7812 */ /* 0x040fe4000780c0ff */
[----:B------:R-:W-:-:S04]  /*0580*/  LOP3.LUT P2, RZ, R7, 0x2, RZ, 0xc0, !PT ;  /* 0x0000000207ff7812 */ /* 0x000fc8000784c0ff */
[----:B------:R-:W-:Y:S02]  /*0590*/  PLOP3.LUT P0, PT, P0, P1, P2, 0xe0, 0x0 ;  /* 0x000000000000781c */ /* 0x000fe40000703c20 */
[----:B------:R-:W-:Y:S02]  /*05a0*/  LOP3.LUT P1, RZ, R0, 0x7fffff, RZ, 0xc0, !PT ;  /* 0x007fffff00ff7812 */ /* 0x000fe4000782c0ff */
[----:B------:R-:W-:-:S05]  /*05b0*/  SEL R6, RZ, 0x1, !P0 ;  /* 0x00000001ff067807 */ /* 0x000fca0004000000 */
[----:B------:R-:W-:-:S05]  /*05c0*/  IMAD.MOV R6, RZ, RZ, -R6 ;  /* 0x000000ffff067224 */ /* 0x000fca00078e0a06 */
[----:B------:R-:W-:Y:S02]  /*05d0*/  ISETP.GE.AND P0, PT, R6, RZ, PT ;  /* 0x000000ff0600720c */ /* 0x000fe40003f06270 */
[----:B------:R-:W-:-:S04]  /*05e0*/  IADD3 R6, PT, PT, R5, -0xfc, RZ ;  /* 0xffffff0405067810 */ /* 0x000fc80007ffe0ff */
[----:B------:R-:W-:-:S07]  /*05f0*/  SHF.R.U32.HI R5, RZ, R6, R9 ;  /* 0x00000006ff057219 */ /* 0x000fce0000011609 */
[----:B------:R-:W-:-:S05]  /*0600*/  @!P0 VIADD R5, R5, 0x1 ;  /* 0x0000000105058836 */ /* 0x000fca0000000000 */
[----:B------:R-:W-:-:S04]  /*0610*/  @!P1 SHF.L.U32 R5, R5, 0x1, RZ ;  /* 0x0000000105059819 */ /* 0x000fc800000006ff */
[----:B------:R-:W-:Y:S01]  /*0620*/  LOP3.LUT R5, R5, 0x80000000, R0, 0xf8, !PT ;  /* 0x8000000005057812 */ /* 0x000fe200078ef800 */
[----:B------:R-:W-:Y:S06]  /*0630*/  BRA `(.L_x_9) ;  /* 0x0000000000047947 */ /* 0x000fec0003800000 */
.L_x_10:
[----:B------:R2:W3:Y:S02]  /*0640*/  MUFU.RCP R5, R0 ;  /* 0x0000000000057308 */ /* 0x0004e40000001000 */
.L_x_9:
[----:B0123--:R-:W-:Y:S01]  /*0650*/  IMAD.MOV.U32 R0, RZ, RZ, R5 ;  /* 0x000000ffff007224 */ /* 0x00ffe200078e0005 */
[----:B------:R-:W-:-:S04]  /*0660*/  MOV R5, 0x0 ;  /* 0x0000000000057802 */ /* 0x000fc80000000f00 */
[----:B------:R-:W-:Y:S05]  /*0670*/  RET.REL.NODEC R4 `(Activate) ;  /* 0xfffffff804607950 */ /* 0x000fea0003c3ffff */
.L_x_11:
        /* <DEDUP_REMOVED lines=16> */
.L_x_12:


//--------------------- .nv.shared.reserved.0     --------------------------
	.section	.nv.shared.reserved.0,"aw",@nobits
	.weak		__nv_reservedSMEM_offset_0_alias
	.size		__nv_reservedSMEM_offset_0_alias, 0, 64
	.other		__nv_reservedSMEM_offset_0_alias,@"STO_CUDA_RESERVED_SHARED STV_DEFAULT"
__nv_reservedSMEM_offset_0_alias:
	.zero		0
	.zero		64


//--------------------- .nv.constant0.Clear       --------------------------
	.section	.nv.constant0.Clear,"a",@progbits
	.sectionflags	@""
	.align	4
.nv.constant0.Clear:
	.zero		912


//--------------------- .nv.constant0.Backprop    --------------------------
	.section	.nv.constant0.Backprop,"a",@progbits
	.sectionflags	@""
	.align	4
.nv.constant0.Backprop:
	.zero		964


//--------------------- .nv.constant0.Forward     --------------------------
	.section	.nv.constant0.Forward,"a",@progbits
	.sectionflags	@""
	.align	4
.nv.constant0.Forward:
	.zero		920


//--------------------- .nv.constant0.Activate    --------------------------
	.section	.nv.constant0.Activate,"a",@progbits
	.sectionflags	@""
	.align	4
.nv.constant0.Activate:
	.zero		916


//--------------------- SYMBOLS --------------------------

	.type		.nv.reservedSmem.offset0,@object
	.size		.nv.reservedSmem.offset0,0x4
